//
// Generated by NVIDIA NVVM Compiler
//
// Compiler Build ID: CL-36424714
// Cuda compilation tools, release 13.0, V13.0.88
// Based on NVVM 20.0.0
//

.version 9.0
.target sm_100
.address_size 64

	// .globl	gauss_kernel
.const .align 4 .b8 gaus[36] = {0, 0, 0, 0, 0, 0, 128, 63, 0, 0, 0, 0, 0, 0, 128, 63, 0, 0, 64, 192, 0, 0, 128, 63, 0, 0, 0, 0, 0, 0, 128, 63};
// _ZZ12gauss_kernelE6l_data has been demoted

.visible .entry gauss_kernel(
	.param .u64 .ptr .align 1 gauss_kernel_param_0,
	.param .u64 .ptr .align 1 gauss_kernel_param_1,
	.param .u32 gauss_kernel_param_2,
	.param .u32 gauss_kernel_param_3
)
{
	.reg .pred 	%p<9>;
	.reg .b32 	%r<51>;
	.reg .b32 	%f<36>;
	.reg .b64 	%rd<13>;
	// demoted variable
	.shared .align 4 .b8 _ZZ12gauss_kernelE6l_data[1296];
	ld.param.u64 	%rd6, [gauss_kernel_param_0];
	ld.param.u64 	%rd5, [gauss_kernel_param_1];
	ld.param.u32 	%r6, [gauss_kernel_param_2];
	cvta.to.global.u64 	%rd1, %rd6;
	mov.u32 	%r8, %ctaid.x;
	mov.u32 	%r9, %ntid.x;
	mov.u32 	%r7, %tid.x;
	mad.lo.s32 	%r10, %r8, %r9, %r7;
	mov.u32 	%r11, %ctaid.y;
	mov.u32 	%r12, %ntid.y;
	mov.u32 	%r1, %tid.y;
	mad.lo.s32 	%r13, %r11, %r12, %r1;
	mad.lo.s32 	%r2, %r6, %r13, %r10;
	mul.wide.s32 	%rd7, %r2, 4;
	add.s64 	%rd2, %rd1, %rd7;
	ld.global.u32 	%r14, [%rd2];
	mov.u32 	%r15, _ZZ12gauss_kernelE6l_data;
	mad.lo.s32 	%r3, %r7, 72, %r15;
	add.s32 	%r4, %r3, 72;
	shl.b32 	%r16, %r1, 2;
	add.s32 	%r5, %r4, %r16;
	st.shared.u32 	[%r5+4], %r14;
	setp.eq.s32 	%p1, %r7, 15;
	@%p1 bra 	$L__BB0_5;
	setp.ne.s32 	%p2, %r7, 0;
	@%p2 bra 	$L__BB0_9;
	sub.s32 	%r23, %r2, %r6;
	mul.wide.s32 	%rd9, %r23, 4;
	add.s64 	%rd3, %rd1, %rd9;
	ld.global.u32 	%r24, [%rd3];
	add.s32 	%r27, %r15, %r16;
	st.shared.u32 	[%r27+4], %r24;
	setp.eq.s32 	%p5, %r1, 15;
	@%p5 bra 	$L__BB0_12;
	setp.ne.s32 	%p6, %r1, 0;
	@%p6 bra 	$L__BB0_14;
	ld.global.u32 	%r29, [%rd3+-4];
	st.shared.u32 	[_ZZ12gauss_kernelE6l_data], %r29;
	bra.uni 	$L__BB0_11;
$L__BB0_5:
	mul.wide.s32 	%rd8, %r6, 4;
	add.s64 	%rd4, %rd2, %rd8;
	ld.global.u32 	%r17, [%rd4];
	add.s32 	%r20, %r15, %r16;
	st.shared.u32 	[%r20+1228], %r17;
	setp.eq.s32 	%p3, %r1, 15;
	@%p3 bra 	$L__BB0_8;
	setp.ne.s32 	%p4, %r1, 0;
	@%p4 bra 	$L__BB0_14;
	ld.global.u32 	%r22, [%rd4+-4];
	st.shared.u32 	[_ZZ12gauss_kernelE6l_data+1224], %r22;
	bra.uni 	$L__BB0_11;
$L__BB0_8:
	ld.global.u32 	%r21, [%rd4+4];
	st.shared.u32 	[_ZZ12gauss_kernelE6l_data+1292], %r21;
	bra.uni 	$L__BB0_13;
$L__BB0_9:
	setp.eq.s32 	%p7, %r1, 15;
	@%p7 bra 	$L__BB0_13;
	setp.ne.s32 	%p8, %r1, 0;
	@%p8 bra 	$L__BB0_14;
$L__BB0_11:
	ld.global.u32 	%r31, [%rd2+-4];
	st.shared.u32 	[%r4], %r31;
	bra.uni 	$L__BB0_14;
$L__BB0_12:
	ld.global.u32 	%r28, [%rd3+4];
	st.shared.u32 	[_ZZ12gauss_kernelE6l_data+68], %r28;
$L__BB0_13:
	ld.global.u32 	%r30, [%rd2+4];
	st.shared.u32 	[%r3+140], %r30;
$L__BB0_14:
	ld.const.f32 	%f1, [gaus];
	ld.shared.u32 	%r32, [%r5+-72];
	cvt.rn.f32.s32 	%f2, %r32;
	fma.rn.f32 	%f3, %f1, %f2, 0f00000000;
	cvt.rzi.s32.f32 	%r33, %f3;
	ld.const.f32 	%f4, [gaus+4];
	ld.shared.u32 	%r34, [%r5+-68];
	cvt.rn.f32.s32 	%f5, %r34;
	cvt.rn.f32.s32 	%f6, %r33;
	fma.rn.f32 	%f7, %f4, %f5, %f6;
	cvt.rzi.s32.f32 	%r35, %f7;
	ld.const.f32 	%f8, [gaus+8];
	ld.shared.u32 	%r36, [%r5+-64];
	cvt.rn.f32.s32 	%f9, %r36;
	cvt.rn.f32.s32 	%f10, %r35;
	fma.rn.f32 	%f11, %f8, %f9, %f10;
	cvt.rzi.s32.f32 	%r37, %f11;
	ld.const.f32 	%f12, [gaus+12];
	ld.shared.u32 	%r38, [%r5];
	cvt.rn.f32.s32 	%f13, %r38;
	cvt.rn.f32.s32 	%f14, %r37;
	fma.rn.f32 	%f15, %f12, %f13, %f14;
	cvt.rzi.s32.f32 	%r39, %f15;
	ld.const.f32 	%f16, [gaus+16];
	ld.shared.u32 	%r40, [%r5+4];
	cvt.rn.f32.s32 	%f17, %r40;
	cvt.rn.f32.s32 	%f18, %r39;
	fma.rn.f32 	%f19, %f16, %f17, %f18;
	cvt.rzi.s32.f32 	%r41, %f19;
	ld.const.f32 	%f20, [gaus+20];
	ld.shared.u32 	%r42, [%r5+8];
	cvt.rn.f32.s32 	%f21, %r42;
	cvt.rn.f32.s32 	%f22, %r41;
	fma.rn.f32 	%f23, %f20, %f21, %f22;
	cvt.rzi.s32.f32 	%r43, %f23;
	ld.const.f32 	%f24, [gaus+24];
	ld.shared.u32 	%r44, [%r5+72];
	cvt.rn.f32.s32 	%f25, %r44;
	cvt.rn.f32.s32 	%f26, %r43;
	fma.rn.f32 	%f27, %f24, %f25, %f26;
	cvt.rzi.s32.f32 	%r45, %f27;
	ld.const.f32 	%f28, [gaus+28];
	ld.shared.u32 	%r46, [%r5+76];
	cvt.rn.f32.s32 	%f29, %r46;
	cvt.rn.f32.s32 	%f30, %r45;
	fma.rn.f32 	%f31, %f28, %f29, %f30;
	cvt.rzi.s32.f32 	%r47, %f31;
	ld.const.f32 	%f32, [gaus+32];
	ld.shared.u32 	%r48, [%r5+80];
	cvt.rn.f32.s32 	%f33, %r48;
	cvt.rn.f32.s32 	%f34, %r47;
	fma.rn.f32 	%f35, %f32, %f33, %f34;
	cvt.rzi.s32.f32 	%r49, %f35;
	cvta.to.global.u64 	%rd10, %rd5;
	max.s32 	%r50, %r49, 0;
	add.s64 	%rd12, %rd10, %rd7;
	st.global.u32 	[%rd12], %r50;
	ret;

}


// ===== COMPILED SASS (sm_100) =====

	.target	sm_100

	.elftype	@"ET_EXEC"


//--------------------- .note.nv.tkinfo           --------------------------
	.section	.note.nv.tkinfo,"",@"SHT_NOTE"
	.sectionflags	@"SHF_NOTE_NV_TKINFO"
	.tkinfo
        /*0018*/ 	.word	0x00000002
        /*0030*/ 	.string	""
        /*0030*/ 	.string	"ptxas"
        /*0030*/ 	.string	"Cuda compilation tools, release 13.0, V13.0.88"
        /*0030*/ 	.string	"Build cuda_13.0.r13.0/compiler.36424714_0"
        /*0030*/ 	.string	"-arch sm_100 -m 64 "



//--------------------- .note.nv.cuinfo           --------------------------
	.section	.note.nv.cuinfo,"",@"SHT_NOTE"
	.sectionflags	@"SHF_NOTE_NV_CUINFO"
        /*0018*/ 	.short	0x0002
        /*001a*/ 	.short	0x0064
        /*001c*/ 	.short	0x0082
	.zero		2


//--------------------- .nv.info                  --------------------------
	.section	.nv.info,"",@"SHT_CUDA_INFO"
	.align	4


	//----- nvinfo : EIATTR_REGCOUNT
	.align		4
        /*0000*/ 	.byte	0x04, 0x2f
        /*0002*/ 	.short	(.L_2 - .L_1)
	.align		4
.L_1:
        /*0004*/ 	.word	index@(gauss_kernel)
        /*0008*/ 	.word	0x00000010


	//----- nvinfo : EIATTR_FRAME_SIZE
	.align		4
.L_2:
        /*000c*/ 	.byte	0x04, 0x11
        /*000e*/ 	.short	(.L_4 - .L_3)
	.align		4
.L_3:
        /*0010*/ 	.word	index@(gauss_kernel)
        /*0014*/ 	.word	0x00000000


	//----- nvinfo : EIATTR_MIN_STACK_SIZE
	.align		4
.L_4:
        /*0018*/ 	.byte	0x04, 0x12
        /*001a*/ 	.short	(.L_6 - .L_5)
	.align		4
.L_5:
        /*001c*/ 	.word	index@(gauss_kernel)
        /*0020*/ 	.word	0x00000000
.L_6:


//--------------------- .nv.compat                --------------------------
	.section	.nv.compat,"",@"SHT_CUDA_COMPAT_INFO"
	.align	4
        /*0000*/ 	.byte	0x02, 0x09, 0x00, 0x00, 0x02, 0x02, 0x01, 0x00, 0x02, 0x05, 0x05, 0x00, 0x03, 0x07, 0x01, 0x01
        /*0010*/ 	.byte	0x02, 0x03, 0x00, 0x00, 0x02, 0x06, 0x01, 0x00, 0x04, 0x0b, 0x08, 0x00, 0x09, 0x00, 0x00, 0x00
        /*0020*/ 	.byte	0x00, 0x00, 0x00, 0x00


//--------------------- .nv.info.gauss_kernel     --------------------------
	.section	.nv.info.gauss_kernel,"",@"SHT_CUDA_INFO"
	.sectionflags	@""
	.align	4


	//----- nvinfo : EIATTR_CUDA_API_VERSION
	.align		4
        /*0000*/ 	.byte	0x04, 0x37
        /*0002*/ 	.short	(.L_8 - .L_7)
.L_7:
        /*0004*/ 	.word	0x00000082


	//----- nvinfo : EIATTR_KPARAM_INFO
	.align		4
.L_8:
        /*0008*/ 	.byte	0x04, 0x17
        /*000a*/ 	.short	(.L_10 - .L_9)
.L_9:
        /*000c*/ 	.word	0x00000000
        /*0010*/ 	.short	0x0003
        /*0012*/ 	.short	0x0014
        /*0014*/ 	.byte	0x00, 0xf0, 0x11, 0x00


	//----- nvinfo : EIATTR_KPARAM_INFO
	.align		4
.L_10:
        /*0018*/ 	.byte	0x04, 0x17
        /*001a*/ 	.short	(.L_12 - .L_11)
.L_11:
        /*001c*/ 	.word	0x00000000
        /*0020*/ 	.short	0x0002
        /*0022*/ 	.short	0x0010
        /*0024*/ 	.byte	0x00, 0xf0, 0x11, 0x00


	//----- nvinfo : EIATTR_KPARAM_INFO
	.align		4
.L_12:
        /*0028*/ 	.byte	0x04, 0x17
        /*002a*/ 	.short	(.L_14 - .L_13)
.L_13:
        /*002c*/ 	.word	0x00000000
        /*0030*/ 	.short	0x0001
        /*0032*/ 	.short	0x0008
        /*0034*/ 	.byte	0x00, 0xf5, 0x21, 0x00


	//----- nvinfo : EIATTR_KPARAM_INFO
	.align		4
.L_14:
        /*0038*/ 	.byte	0x04, 0x17
        /*003a*/ 	.short	(.L_16 - .L_15)
.L_15:
        /*003c*/ 	.word	0x00000000
        /*0040*/ 	.short	0x0000
        /*0042*/ 	.short	0x0000
        /*0044*/ 	.byte	0x00, 0xf5, 0x21, 0x00


	//----- nvinfo : EIATTR_SPARSE_MMA_MASK
	.align		4
.L_16:
        /*0048*/ 	.byte	0x03, 0x50
        /*004a*/ 	.short	0x0000


	//----- nvinfo : EIATTR_MAXREG_COUNT
	.align		4
        /*004c*/ 	.byte	0x03, 0x1b
        /*004e*/ 	.short	0x00ff


	//----- nvinfo : EIATTR_MERCURY_ISA_VERSION
	.align		4
        /*0050*/ 	.byte	0x03, 0x5f
        /*0052*/ 	.short	0x0101


	//----- nvinfo : EIATTR_VRC_CTA_INIT_COUNT
	.align		4
        /*0054*/ 	.byte	0x02, 0x4a
	.zero		1
	.zero		1


	//----- nvinfo : EIATTR_EXIT_INSTR_OFFSETS
	.align		4
        /*0058*/ 	.byte	0x04, 0x1c
        /*005a*/ 	.short	(.L_18 - .L_17)


	//   ....[0]....
.L_17:
        /*005c*/ 	.word	0x000007c0


	//----- nvinfo : EIATTR_CRS_STACK_SIZE
	.align		4
.L_18:
        /*0060*/ 	.byte	0x04, 0x1e
        /*0062*/ 	.short	(.L_20 - .L_19)
.L_19:
        /*0064*/ 	.word	0x00000000


	//----- nvinfo : EIATTR_CBANK_PARAM_SIZE
	.align		4
.L_20:
        /*0068*/ 	.byte	0x03, 0x19
        /*006a*/ 	.short	0x0018


	//----- nvinfo : EIATTR_PARAM_CBANK
	.align		4
        /*006c*/ 	.byte	0x04, 0x0a
        /*006e*/ 	.short	(.L_22 - .L_21)
	.align		4
.L_21:
        /*0070*/ 	.word	index@(.nv.constant0.gauss_kernel)
        /*0074*/ 	.short	0x0380
        /*0076*/ 	.short	0x0018


	//----- nvinfo : EIATTR_SW_WAR
	.align		4
.L_22:
        /*0078*/ 	.byte	0x04, 0x36
        /*007a*/ 	.short	(.L_24 - .L_23)
.L_23:
        /*007c*/ 	.word	0x00000008
.L_24:


//--------------------- .nv.callgraph             --------------------------
	.section	.nv.callgraph,"",@"SHT_CUDA_CALLGRAPH"
	.align	4
	.sectionentsize	8
	.align		4
        /*0000*/ 	.word	0x00000000
	.align		4
        /*0004*/ 	.word	0xffffffff
	.align		4
        /*0008*/ 	.word	0x00000000
	.align		4
        /*000c*/ 	.word	0xfffffffe
	.align		4
        /*0010*/ 	.word	0x00000000
	.align		4
        /*0014*/ 	.word	0xfffffffd
	.align		4
        /*0018*/ 	.word	0x00000000
	.align		4
        /*001c*/ 	.word	0xfffffffc


//--------------------- .nv.constant3             --------------------------
	.section	.nv.constant3,"a",@progbits
	.align	4
.nv.constant3:
	.type		gaus,@object
	.size		gaus,(.L_0 - gaus)
gaus:
        /*0000*/ 	.byte	0x00, 0x00, 0x00, 0x00, 0x00, 0x00, 0x80, 0x3f, 0x00, 0x00, 0x00, 0x00, 0x00, 0x00, 0x80, 0x3f
        /*0010*/ 	.byte	0x00, 0x00, 0x40, 0xc0, 0x00, 0x00, 0x80, 0x3f, 0x00, 0x00, 0x00, 0x00, 0x00, 0x00, 0x80, 0x3f
        /*0020*/ 	.byte	0x00, 0x00, 0x00, 0x00
.L_0:


//--------------------- .text.gauss_kernel        --------------------------
	.section	.text.gauss_kernel,"ax",@progbits
	.align	128
        .global         gauss_kernel
        .type           gauss_kernel,@function
        .size           gauss_kernel,(.L_x_10 - gauss_kernel)
        .other          gauss_kernel,@"STO_CUDA_ENTRY STV_DEFAULT"
gauss_kernel:
.text.gauss_kernel:
[----:B------:R-:W-:Y:S01]  /*0000*/  LDC R1, c[0x0][0x37c] ;  /* 0x0000df00ff017b82 */ /* 0x000fe20000000800 */
[----:B------:R-:W0:Y:S07]  /*0010*/  S2R R11, SR_TID.X ;  /* 0x00000000000b7919 */ /* 0x000e2e0000002100 */
[----:B------:R-:W0:Y:S01]  /*0020*/  LDC R4, c[0x0][0x360] ;  /* 0x0000d800ff047b82 */ /* 0x000e220000000800 */
[----:B------:R-:W1:Y:S01]  /*0030*/  LDCU.64 UR4, c[0x0][0x358] ;  /* 0x00006b00ff0477ac */ /* 0x000e620008000a00 */
[----:B------:R-:W2:Y:S06]  /*0040*/  S2R R10, SR_TID.Y ;  /* 0x00000000000a7919 */ /* 0x000eac0000002200 */
[----:B------:R-:W0:Y:S08]  /*0050*/  S2UR UR6, SR_CTAID.X ;  /* 0x00000000000679c3 */ /* 0x000e300000002500 */
[----:B------:R-:W2:Y:S08]  /*0060*/  S2UR UR7, SR_CTAID.Y ;  /* 0x00000000000779c3 */ /* 0x000eb00000002600 */
[----:B------:R-:W2:Y:S08]  /*0070*/  LDC R3, c[0x0][0x364] ;  /* 0x0000d900ff037b82 */ /* 0x000eb00000000800 */
[----:B------:R-:W3:Y:S01]  /*0080*/  LDC R13, c[0x0][0x390] ;  /* 0x0000e400ff0d7b82 */ /* 0x000ee20000000800 */
[----:B0-----:R-:W-:-:S07]  /*0090*/  IMAD R4, R4, UR6, R11 ;  /* 0x0000000604047c24 */ /* 0x001fce000f8e020b */
[----:B------:R-:W0:Y:S01]  /*00a0*/  LDC.64 R6, c[0x0][0x380] ;  /* 0x0000e000ff067b82 */ /* 0x000e220000000a00 */
[----:B--2---:R-:W-:-:S04]  /*00b0*/  IMAD R3, R3, UR7, R10 ;  /* 0x0000000703037c24 */ /* 0x004fc8000f8e020a */
[----:B---3--:R-:W-:-:S04]  /*00c0*/  IMAD R4, R3, R13, R4 ;  /* 0x0000000d03047224 */ /* 0x008fc800078e0204 */
[----:B0-----:R-:W-:-:S05]  /*00d0*/  IMAD.WIDE R2, R4, 0x4, R6 ;  /* 0x0000000404027825 */ /* 0x001fca00078e0206 */
[----:B-1----:R-:W2:Y:S01]  /*00e0*/  LDG.E R0, desc[UR4][R2.64] ;  /* 0x0000000402007981 */ /* 0x002ea2000c1e1900 */
[----:B------:R-:W-:Y:S01]  /*00f0*/  MOV R5, 0x400 ;  /* 0x0000040000057802 */ /* 0x000fe20000000f00 */
[----:B------:R-:W-:Y:S01]  /*0100*/  BSSY.RECONVERGENT B0, `(.L_x_0) ;  /* 0x0000037000007945 */ /* 0x000fe20003800200 */
[----:B------:R-:W-:Y:S01]  /*0110*/  ISETP.NE.AND P0, PT, R11, 0xf, PT ;  /* 0x0000000f0b00780c */ /* 0x000fe20003f05270 */
[----:B------:R-:W0:Y:S02]  /*0120*/  S2R R8, SR_CgaCtaId ;  /* 0x0000000000087919 */ /* 0x000e240000008800 */
[----:B------:R-:W-:Y:S01]  /*0130*/  BSSY.RELIABLE B1, `(.L_x_1) ;  /* 0x000002c000017945 */ /* 0x000fe20003800100 */
[----:B0-----:R-:W-:-:S05]  /*0140*/  LEA R8, R8, R5, 0x18 ;  /* 0x0000000508087211 */ /* 0x001fca00078ec0ff */
[----:B------:R-:W-:-:S04]  /*0150*/  IMAD R9, R11, 0x48, R8 ;  /* 0x000000480b097824 */ /* 0x000fc800078e0208 */
[----:B------:R-:W-:-:S05]  /*0160*/  IMAD R5, R10, 0x4, R9 ;  /* 0x000000040a057824 */ /* 0x000fca00078e0209 */
[----:B--2---:R0:W-:Y:S01]  /*0170*/  STS [R5+0x4c], R0 ;  /* 0x00004c0005007388 */ /* 0x0041e20000000800 */
[----:B------:R-:W-:Y:S05]  /*0180*/  @!P0 BRA `(.L_x_2) ;  /* 0x0000000000688947 */ /* 0x000fea0003800000 */
[----:B------:R-:W-:-:S13]  /*0190*/  ISETP.NE.AND P0, PT, R11, RZ, PT ;  /* 0x000000ff0b00720c */ /* 0x000fda0003f05270 */
[----:B------:R-:W-:Y:S05]  /*01a0*/  @P0 BRA `(.L_x_3) ;  /* 0x0000000000440947 */ /* 0x000fea0003800000 */
[----:B------:R-:W-:-:S04]  /*01b0*/  IMAD.IADD R11, R4, 0x1, -R13 ;  /* 0x00000001040b7824 */ /* 0x000fc800078e0a0d */
[----:B------:R-:W-:-:S05]  /*01c0*/  IMAD.WIDE R6, R11, 0x4, R6 ;  /* 0x000000040b067825 */ /* 0x000fca00078e0206 */
[----:B0-----:R-:W2:Y:S01]  /*01d0*/  LDG.E R0, desc[UR4][R6.64] ;  /* 0x0000000406007981 */ /* 0x001ea2000c1e1900 */
[C---:B------:R-:W-:Y:S01]  /*01e0*/  IMAD R11, R10.reuse, 0x4, R8 ;  /* 0x000000040a0b7824 */ /* 0x040fe200078e0208 */
[----:B------:R-:W-:-:S13]  /*01f0*/  ISETP.NE.AND P0, PT, R10, 0xf, PT ;  /* 0x0000000f0a00780c */ /* 0x000fda0003f05270 */
[----:B------:R-:W-:Y:S05]  /*0200*/  @!P0 BREAK.RELIABLE B1 ;  /* 0x0000000000018942 */ /* 0x000fea0003800100 */
[----:B--2---:R0:W-:Y:S01]  /*0210*/  STS [R11+0x4], R0 ;  /* 0x000004000b007388 */ /* 0x0041e20000000800 */
[----:B------:R-:W-:Y:S05]  /*0220*/  @!P0 BRA `(.L_x_4) ;  /* 0x0000000000188947 */ /* 0x000fea0003800000 */
[----:B------:R-:W-:-:S13]  /*0230*/  ISETP.NE.AND P0, PT, R10, RZ, PT ;  /* 0x000000ff0a00720c */ /* 0x000fda0003f05270 */
[----:B------:R-:W-:Y:S05]  /*0240*/  @P0 BREAK.RELIABLE B1 ;  /* 0x0000000000010942 */ /* 0x000fea0003800100 */
[----:B------:R-:W-:Y:S05]  /*0250*/  @P0 BRA `(.L_x_5) ;  /* 0x0000000000840947 */ /* 0x000fea0003800000 */
[----:B------:R-:W2:Y:S04]  /*0260*/  LDG.E R7, desc[UR4][R6.64+-0x4] ;  /* 0xfffffc0406077981 */ /* 0x000ea8000c1e1900 */
[----:B--2---:R2:W-:Y:S01]  /*0270*/  STS [R8], R7 ;  /* 0x0000000708007388 */ /* 0x0045e20000000800 */
[----:B------:R-:W-:Y:S05]  /*0280*/  BRA `(.L_x_6) ;  /* 0x0000000000587947 */ /* 0x000fea0003800000 */
.L_x_4:
[----:B------:R-:W2:Y:S04]  /*0290*/  LDG.E R7, desc[UR4][R6.64+0x4] ;  /* 0x0000040406077981 */ /* 0x000ea8000c1e1900 */
[----:B--2---:R2:W-:Y:S01]  /*02a0*/  STS [R8+0x44], R7 ;  /* 0x0000440708007388 */ /* 0x0045e20000000800 */
[----:B------:R-:W-:Y:S05]  /*02b0*/  BRA `(.L_x_7) ;  /* 0x0000000000647947 */ /* 0x000fea0003800000 */
.L_x_3:
[----:B------:R-:W-:-:S13]  /*02c0*/  ISETP.NE.AND P0, PT, R10, 0xf, PT ;  /* 0x0000000f0a00780c */ /* 0x000fda0003f05270 */
[----:B------:R-:W-:Y:S05]  /*02d0*/  @!P0 BREAK.RELIABLE B1 ;  /* 0x0000000000018942 */ /* 0x000fea0003800100 */
[----:B------:R-:W-:Y:S05]  /*02e0*/  @!P0 BRA `(.L_x_7) ;  /* 0x0000000000588947 */ /* 0x000fea0003800000 */
[----:B------:R-:W-:-:S13]  /*02f0*/  ISETP.NE.AND P0, PT, R10, RZ, PT ;  /* 0x000000ff0a00720c */ /* 0x000fda0003f05270 */
[----:B------:R-:W-:Y:S05]  /*0300*/  @P0 BREAK.RELIABLE B1 ;  /* 0x0000000000010942 */ /* 0x000fea0003800100 */
[----:B------:R-:W-:Y:S05]  /*0310*/  @P0 BRA `(.L_x_5) ;  /* 0x0000000000540947 */ /* 0x000fea0003800000 */
[----:B------:R-:W-:Y:S05]  /*0320*/  BRA `(.L_x_6) ;  /* 0x0000000000307947 */ /* 0x000fea0003800000 */
.L_x_2:
        /* <DEDUP_REMOVED lines=11> */
[----:B--2---:R1:W-:Y:S02]  /*03e0*/  STS [R8+0x4c8], R7 ;  /* 0x0004c80708007388 */ /* 0x0043e40000000800 */
.L_x_6:
[----:B------:R-:W-:Y:S05]  /*03f0*/  BSYNC.RELIABLE B1 ;  /* 0x0000000000017941 */ /* 0x000fea0003800100 */
.L_x_1:
[----:B------:R-:W3:Y:S04]  /*0400*/  LDG.E R2, desc[UR4][R2.64+-0x4] ;  /* 0xfffffc0402027981 */ /* 0x000ee8000c1e1900 */
[----:B---3--:R4:W-:Y:S01]  /*0410*/  STS [R9+0x48], R2 ;  /* 0x0000480209007388 */ /* 0x0089e20000000800 */
[----:B------:R-:W-:Y:S05]  /*0420*/  BRA `(.L_x_5) ;  /* 0x0000000000107947 */ /* 0x000fea0003800000 */
.L_x_8:
[----:B------:R-:W2:Y:S04]  /*0430*/  LDG.E R7, desc[UR4][R6.64+0x4] ;  /* 0x0000040406077981 */ /* 0x000ea8000c1e1900 */
[----:B--2---:R1:W-:Y:S02]  /*0440*/  STS [R8+0x50c], R7 ;  /* 0x00050c0708007388 */ /* 0x0043e40000000800 */
.L_x_7:
[----:B------:R-:W3:Y:S04]  /*0450*/  LDG.E R2, desc[UR4][R2.64+0x4] ;  /* 0x0000040402027981 */ /* 0x000ee8000c1e1900 */
[----:B---3--:R3:W-:Y:S02]  /*0460*/  STS [R9+0x8c], R2 ;  /* 0x00008c0209007388 */ /* 0x0087e40000000800 */
.L_x_5:
[----:B------:R-:W-:Y:S05]  /*0470*/  BSYNC.RECONVERGENT B0 ;  /* 0x0000000000007941 */ /* 0x000fea0003800200 */
.L_x_0:
[----:B------:R-:W-:Y:S05]  /*0480*/  WARPSYNC.ALL ;  /* 0x0000000000007948 */ /* 0x000fea0003800000 */
[----:B0-----:R-:W0:Y:S01]  /*0490*/  LDS R0, [R5] ;  /* 0x0000000005007984 */ /* 0x001e220000000800 */
[----:B------:R-:W5:Y:S03]  /*04a0*/  LDCU.128 UR8, c[0x3][URZ] ;  /* 0x00c00000ff0877ac */ /* 0x000f660008000c00 */
[----:B---34-:R-:W3:Y:S01]  /*04b0*/  LDS R2, [R5+0x4] ;  /* 0x0000040005027984 */ /* 0x018ee20000000800 */
[----:B------:R-:W4:Y:S03]  /*04c0*/  LDCU UR6, c[0x3][0x20] ;  /* 0x00c00400ff0677ac */ /* 0x000f260008000800 */
[----:B------:R-:W4:Y:S04]  /*04d0*/  LDS R6, [R5+0x8] ;  /* 0x0000080005067984 */ /* 0x000f280000000800 */
[----:B-12---:R-:W1:Y:S04]  /*04e0*/  LDS R7, [R5+0x48] ;  /* 0x0000480005077984 */ /* 0x006e680000000800 */
[----:B------:R-:W2:Y:S01]  /*04f0*/  LDS R8, [R5+0x50] ;  /* 0x0000500005087984 */ /* 0x000ea20000000800 */
[----:B0-----:R-:W-:-:S02]  /*0500*/  I2FP.F32.S32 R0, R0 ;  /* 0x0000000000007245 */ /* 0x001fc40000201400 */
[----:B---3--:R-:W-:-:S03]  /*0510*/  I2FP.F32.S32 R2, R2 ;  /* 0x0000000200027245 */ /* 0x008fc60000201400 */
[----:B-----5:R-:W-:Y:S01]  /*0520*/  FFMA R0, R0, UR8, RZ ;  /* 0x0000000800007c23 */ /* 0x020fe200080000ff */
[----:B----4-:R-:W-:-:S05]  /*0530*/  I2FP.F32.S32 R6, R6 ;  /* 0x0000000600067245 */ /* 0x010fca0000201400 */
[----:B------:R-:W0:Y:S01]  /*0540*/  F2I.TRUNC.NTZ R0, R0 ;  /* 0x0000000000007305 */ /* 0x000e22000020f100 */
[----:B-1----:R-:W-:Y:S02]  /*0550*/  I2FP.F32.S32 R7, R7 ;  /* 0x0000000700077245 */ /* 0x002fe40000201400 */
[----:B--2---:R-:W-:Y:S02]  /*0560*/  I2FP.F32.S32 R8, R8 ;  /* 0x0000000800087245 */ /* 0x004fe40000201400 */
[----:B0-----:R-:W-:-:S05]  /*0570*/  I2FP.F32.S32 R3, R0 ;  /* 0x0000000000037245 */ /* 0x001fca0000201400 */
[----:B------:R-:W-:-:S06]  /*0580*/  FFMA R2, R2, UR9, R3 ;  /* 0x0000000902027c23 */ /* 0x000fcc0008000003 */
[----:B------:R-:W0:Y:S02]  /*0590*/  F2I.TRUNC.NTZ R2, R2 ;  /* 0x0000000200027305 */ /* 0x000e24000020f100 */
[----:B0-----:R-:W-:Y:S02]  /*05a0*/  I2FP.F32.S32 R3, R2 ;  /* 0x0000000200037245 */ /* 0x001fe40000201400 */
[----:B------:R-:W0:Y:S03]  /*05b0*/  LDS R2, [R5+0x90] ;  /* 0x0000900005027984 */ /* 0x000e260000000800 */
[----:B------:R-:W-:Y:S02]  /*05c0*/  FFMA R3, R6, UR10, R3 ;  /* 0x0000000a06037c23 */ /* 0x000fe40008000003 */
[----:B------:R-:W1:Y:S04]  /*05d0*/  LDS R6, [R5+0x4c] ;  /* 0x00004c0005067984 */ /* 0x000e680000000800 */
[----:B------:R-:W2:Y:S02]  /*05e0*/  F2I.TRUNC.NTZ R3, R3 ;  /* 0x0000000300037305 */ /* 0x000ea4000020f100 */
[----:B--2---:R-:W-:-:S05]  /*05f0*/  I2FP.F32.S32 R0, R3 ;  /* 0x0000000300007245 */ /* 0x004fca0000201400 */
[----:B------:R-:W-:Y:S01]  /*0600*/  FFMA R0, R7, UR11, R0 ;  /* 0x0000000b07007c23 */ /* 0x000fe20008000000 */
[----:B------:R-:W2:Y:S05]  /*0610*/  LDCU.128 UR8, c[0x3][0x10] ;  /* 0x00c00200ff0877ac */ /* 0x000eaa0008000c00 */
[----:B------:R-:W3:Y:S01]  /*0620*/  F2I.TRUNC.NTZ R0, R0 ;  /* 0x0000000000007305 */ /* 0x000ee2000020f100 */
[----:B0-----:R-:W-:Y:S02]  /*0630*/  I2FP.F32.S32 R2, R2 ;  /* 0x0000000200027245 */ /* 0x001fe40000201400 */
[----:B-1----:R-:W-:Y:S02]  /*0640*/  I2FP.F32.S32 R6, R6 ;  /* 0x0000000600067245 */ /* 0x002fe40000201400 */
[----:B---3--:R-:W-:-:S02]  /*0650*/  I2FP.F32.S32 R7, R0 ;  /* 0x0000000000077245 */ /* 0x008fc40000201400 */
[----:B------:R-:W0:Y:S03]  /*0660*/  LDS R0, [R5+0x98] ;  /* 0x0000980005007984 */ /* 0x000e260000000800 */
[----:B--2---:R-:W-:-:S06]  /*0670*/  FFMA R6, R6, UR8, R7 ;  /* 0x0000000806067c23 */ /* 0x004fcc0008000007 */
[----:B------:R-:W1:Y:S02]  /*0680*/  F2I.TRUNC.NTZ R6, R6 ;  /* 0x0000000600067305 */ /* 0x000e64000020f100 */
[----:B-1----:R-:W-:-:S05]  /*0690*/  I2FP.F32.S32 R3, R6 ;  /* 0x0000000600037245 */ /* 0x002fca0000201400 */
[----:B------:R-:W-:Y:S02]  /*06a0*/  FFMA R3, R8, UR9, R3 ;  /* 0x0000000908037c23 */ /* 0x000fe40008000003 */
[----:B------:R-:W1:Y:S04]  /*06b0*/  LDS R8, [R5+0x94] ;  /* 0x0000940005087984 */ /* 0x000e680000000800 */
[----:B------:R-:W2:Y:S01]  /*06c0*/  F2I.TRUNC.NTZ R3, R3 ;  /* 0x0000000300037305 */ /* 0x000ea2000020f100 */
[----:B0-----:R-:W-:Y:S02]  /*06d0*/  I2FP.F32.S32 R0, R0 ;  /* 0x0000000000007245 */ /* 0x001fe40000201400 */
[----:B--2---:R-:W-:-:S05]  /*06e0*/  I2FP.F32.S32 R7, R3 ;  /* 0x0000000300077245 */ /* 0x004fca0000201400 */
[----:B------:R-:W-:Y:S02]  /*06f0*/  FFMA R7, R2, UR10, R7 ;  /* 0x0000000a02077c23 */ /* 0x000fe40008000007 */
[----:B------:R-:W0:Y:S04]  /*0700*/  LDC.64 R2, c[0x0][0x388] ;  /* 0x0000e200ff027b82 */ /* 0x000e280000000a00 */
[----:B------:R-:W2:Y:S01]  /*0710*/  F2I.TRUNC.NTZ R7, R7 ;  /* 0x0000000700077305 */ /* 0x000ea2000020f100 */
[----:B-1----:R-:W-:Y:S02]  /*0720*/  I2FP.F32.S32 R8, R8 ;  /* 0x0000000800087245 */ /* 0x002fe40000201400 */
[----:B--2---:R-:W-:-:S05]  /*0730*/  I2FP.F32.S32 R9, R7 ;  /* 0x0000000700097245 */ /* 0x004fca0000201400 */
[----:B------:R-:W-:Y:S01]  /*0740*/  FFMA R8, R8, UR11, R9 ;  /* 0x0000000b08087c23 */ /* 0x000fe20008000009 */
[----:B0-----:R-:W-:-:S05]  /*0750*/  IMAD.WIDE R4, R4, 0x4, R2 ;  /* 0x0000000404047825 */ /* 0x001fca00078e0202 */
[----:B------:R-:W0:Y:S02]  /*0760*/  F2I.TRUNC.NTZ R8, R8 ;  /* 0x0000000800087305 */ /* 0x000e24000020f100 */
[----:B0-----:R-:W-:-:S05]  /*0770*/  I2FP.F32.S32 R9, R8 ;  /* 0x0000000800097245 */ /* 0x001fca0000201400 */
[----:B------:R-:W-:-:S06]  /*0780*/  FFMA R0, R0, UR6, R9 ;  /* 0x0000000600007c23 */ /* 0x000fcc0008000009 */
[----:B------:R-:W0:Y:S02]  /*0790*/  F2I.TRUNC.NTZ R0, R0 ;  /* 0x0000000000007305 */ /* 0x000e24000020f100 */
[----:B0-----:R-:W-:-:S05]  /*07a0*/  VIMNMX R3, PT, PT, RZ, R0, !PT ;  /* 0x00000000ff037248 */ /* 0x001fca0007fe0100 */
[----:B------:R-:W-:Y:S01]  /*07b0*/  STG.E desc[UR4][R4.64], R3 ;  /* 0x0000000304007986 */ /* 0x000fe2000c101904 */
[----:B------:R-:W-:Y:S05]  /*07c0*/  EXIT ;  /* 0x000000000000794d */ /* 0x000fea0003800000 */
.L_x_9:
[----:B------:R-:W-:-:S00]  /*07d0*/  BRA `(.L_x_9) ;  /* 0xfffffffc00fc7947 */ /* 0x000fc0000383ffff */
[----:B------:R-:W-:-:S00]  /*07e0*/  NOP ;  /* 0x0000000000007918 */ /* 0x000fc00000000000 */
        /* <DEDUP_REMOVED lines=9> */
.L_x_10:


//--------------------- .nv.shared.gauss_kernel   --------------------------
	.section	.nv.shared.gauss_kernel,"aw",@nobits
	.sectionflags	@""
	.align	4
.nv.shared.gauss_kernel:
	.zero		2320


//--------------------- .nv.shared.reserved.0     --------------------------
	.section	.nv.shared.reserved.0,"aw",@nobits
	.weak		__nv_reservedSMEM_offset_0_alias
	.size		__nv_reservedSMEM_offset_0_alias, 0, 64
	.other		__nv_reservedSMEM_offset_0_alias,@"STO_CUDA_RESERVED_SHARED STV_DEFAULT"
__nv_reservedSMEM_offset_0_alias:
	.zero		0
	.zero		64


//--------------------- .nv.constant0.gauss_kernel --------------------------
	.section	.nv.constant0.gauss_kernel,"a",@progbits
	.sectionflags	@""
	.align	4
.nv.constant0.gauss_kernel:
	.zero		920


//--------------------- SYMBOLS --------------------------

	.type		.nv.reservedSmem.offset0,@object
	.size		.nv.reservedSmem.offset0,0x4
	.type		.nv.reservedSmem.cap,@object
	.size		.nv.reservedSmem.cap,0x4
